	.headerflags	@"EF_CUDA_TEXMODE_UNIFIED EF_CUDA_64BIT_ADDRESS EF_CUDA_ACCELERATORS EF_CUDA_SM90 EF_CUDA_VIRTUAL_SM(EF_CUDA_SM90)"
	.elftype	@"ET_EXEC"


//--------------------- .nv.info                  --------------------------
	.section	.nv.info,"",@"SHT_CUDA_INFO"
	.align	4


	//----- nvinfo : EIATTR_REGCOUNT
	.align		4
        /*0000*/ 	.byte	0x04, 0x2f
        /*0002*/ 	.short	(.L_2 - .L_1)
	.align		4
.L_1:
        /*0004*/ 	.word	index@(triton_poi_fused_tanh_tanh_backward_11)
        /*0008*/ 	.word	0x0000000d


	//----- nvinfo : EIATTR_MIN_STACK_SIZE
	.align		4
.L_2:
        /*000c*/ 	.byte	0x04, 0x12
        /*000e*/ 	.short	(.L_4 - .L_3)
	.align		4
.L_3:
        /*0010*/ 	.word	index@(triton_poi_fused_tanh_tanh_backward_11)
        /*0014*/ 	.word	0x00000000


	//----- nvinfo : EIATTR_FRAME_SIZE
	.align		4
.L_4:
        /*0018*/ 	.byte	0x04, 0x11
        /*001a*/ 	.short	(.L_6 - .L_5)
	.align		4
.L_5:
        /*001c*/ 	.word	index@(triton_poi_fused_tanh_tanh_backward_11)
        /*0020*/ 	.word	0x00000000


	//----- nvinfo : EIATTR_MIN_STACK_SIZE
	.align		4
.L_6:
        /*0024*/ 	.byte	0x04, 0x12
        /*0026*/ 	.short	(.L_8 - .L_7)
	.align		4
.L_7:
        /*0028*/ 	.word	index@(triton_poi_fused_tanh_tanh_backward_11)
        /*002c*/ 	.word	0x00000000
.L_8:


//--------------------- .nv.info.triton_poi_fused_tanh_tanh_backward_11 --------------------------
	.section	.nv.info.triton_poi_fused_tanh_tanh_backward_11,"",@"SHT_CUDA_INFO"
	.sectionflags	@""
	.align	4


	//----- nvinfo : EIATTR_CUDA_API_VERSION
	.align		4
        /*0000*/ 	.byte	0x04, 0x37
        /*0002*/ 	.short	(.L_10 - .L_9)
.L_9:
        /*0004*/ 	.word	0x0000007c


	//----- nvinfo : EIATTR_KPARAM_INFO
	.align		4
.L_10:
        /*0008*/ 	.byte	0x04, 0x17
        /*000a*/ 	.short	(.L_12 - .L_11)
.L_11:
        /*000c*/ 	.word	0x00000000
        /*0010*/ 	.short	0x0002
        /*0012*/ 	.short	0x0010
        /*0014*/ 	.byte	0x00, 0xf0, 0x11, 0x00


	//----- nvinfo : EIATTR_KPARAM_INFO
	.align		4
.L_12:
        /*0018*/ 	.byte	0x04, 0x17
        /*001a*/ 	.short	(.L_14 - .L_13)
.L_13:
        /*001c*/ 	.word	0x00000000
        /*0020*/ 	.short	0x0001
        /*0022*/ 	.short	0x0008
        /*0024*/ 	.byte	0x00, 0xf4, 0x21, 0x00


	//----- nvinfo : EIATTR_KPARAM_INFO
	.align		4
.L_14:
        /*0028*/ 	.byte	0x04, 0x17
        /*002a*/ 	.short	(.L_16 - .L_15)
.L_15:
        /*002c*/ 	.word	0x00000000
        /*0030*/ 	.short	0x0000
        /*0032*/ 	.short	0x0000
        /*0034*/ 	.byte	0x00, 0xf4, 0x21, 0x00


	//----- nvinfo : EIATTR_SPARSE_MMA_MASK
	.align		4
.L_16:
        /*0038*/ 	.byte	0x03, 0x50
        /*003a*/ 	.short	0x0000


	//----- nvinfo : EIATTR_MAXREG_COUNT
	.align		4
        /*003c*/ 	.byte	0x03, 0x1b
        /*003e*/ 	.short	0x00ff


	//----- nvinfo : EIATTR_EXIT_INSTR_OFFSETS
	.align		4
        /*0040*/ 	.byte	0x04, 0x1c
        /*0042*/ 	.short	(.L_18 - .L_17)


	//   ....[0]....
.L_17:
        /*0044*/ 	.word	0x000002c0


	//   ....[1]....
        /*0048*/ 	.word	0x000002e0


	//----- nvinfo : EIATTR_REQNTID
	.align		4
.L_18:
        /*004c*/ 	.byte	0x04, 0x10
        /*004e*/ 	.short	(.L_20 - .L_19)
.L_19:
        /*0050*/ 	.word	0x00000020
        /*0054*/ 	.word	0x00000001
        /*0058*/ 	.word	0x00000001


	//----- nvinfo : EIATTR_CRS_STACK_SIZE
	.align		4
.L_20:
        /*005c*/ 	.byte	0x04, 0x1e
        /*005e*/ 	.short	(.L_22 - .L_21)
.L_21:
        /*0060*/ 	.word	0x00000000


	//----- nvinfo : EIATTR_CBANK_PARAM_SIZE
	.align		4
.L_22:
        /*0064*/ 	.byte	0x03, 0x19
        /*0066*/ 	.short	0x0014


	//----- nvinfo : EIATTR_PARAM_CBANK
	.align		4
        /*0068*/ 	.byte	0x04, 0x0a
        /*006a*/ 	.short	(.L_24 - .L_23)
	.align		4
.L_23:
        /*006c*/ 	.word	index@(.nv.constant0.triton_poi_fused_tanh_tanh_backward_11)
        /*0070*/ 	.short	0x0210
        /*0072*/ 	.short	0x0014


	//----- nvinfo : EIATTR_SW_WAR
	.align		4
.L_24:
        /*0074*/ 	.byte	0x04, 0x36
        /*0076*/ 	.short	(.L_26 - .L_25)
.L_25:
        /*0078*/ 	.word	0x00000008
.L_26:


//--------------------- .nv.callgraph             --------------------------
	.section	.nv.callgraph,"",@"SHT_CUDA_CALLGRAPH"
	.align	4
	.sectionentsize	8
	.align		4
        /*0000*/ 	.word	0x00000000
	.align		4
        /*0004*/ 	.word	0xffffffff
	.align		4
        /*0008*/ 	.word	0x00000000
	.align		4
        /*000c*/ 	.word	0xfffffffe
	.align		4
        /*0010*/ 	.word	0x00000000
	.align		4
        /*0014*/ 	.word	0xfffffffd
	.align		4
        /*0018*/ 	.word	0x00000000
	.align		4
        /*001c*/ 	.word	0xfffffffc


//--------------------- .nv.constant4             --------------------------
	.section	.nv.constant4,"a",@progbits
	.align	8
	.align		8
.nv.constant4:
        /*0000*/ 	.dword	_$_str


//--------------------- .text.triton_poi_fused_tanh_tanh_backward_11 --------------------------
	.section	.text.triton_poi_fused_tanh_tanh_backward_11,"ax",@progbits
	.align	128
        .global         triton_poi_fused_tanh_tanh_backward_11
        .type           triton_poi_fused_tanh_tanh_backward_11,@function
        .size           triton_poi_fused_tanh_tanh_backward_11,(.L_x_6 - triton_poi_fused_tanh_tanh_backward_11)
        .other          triton_poi_fused_tanh_tanh_backward_11,@"STO_CUDA_ENTRY STV_DEFAULT"
triton_poi_fused_tanh_tanh_backward_11:
.text.triton_poi_fused_tanh_tanh_backward_11:
[----:B------:R-:W0:Y:S02]  /*0000*/  LDC R1, c[0x0][0x28] ;  /* 0x00000a00ff017b82 */ /* 0x000e240000000800 */
[----:B------:R-:W1:Y:S01]  /*0010*/  S2R R9, SR_TID.X ;  /* 0x0000000000097919 */ /* 0x000e620000002100 */
[----:B------:R-:W2:Y:S01]  /*0020*/  LDC.64 R2, c[0x0][0x210] ;  /* 0x00008400ff027b82 */ /* 0x000ea20000000a00 */
[----:B------:R-:W-:Y:S01]  /*0030*/  ULDC.64 UR4, c[0x0][0x208] ;  /* 0x0000820000047ab9 */ /* 0x000fe20000000a00 */
[----:B------:R-:W-:Y:S01]  /*0040*/  BSSY B0, `(.L_x_0) ;  /* 0x0000009000007945 */ /* 0x000fe20003800000 */
[----:B------:R-:W3:Y:S01]  /*0050*/  S2R R5, SR_CTAID.X ;  /* 0x0000000000057919 */ /* 0x000ee20000002500 */
[----:B------:R-:W-:Y:S01]  /*0060*/  HFMA2.MMA R4, -RZ, RZ, 0, 0 ;  /* 0x00000000ff047435 */ /* 0x000fe200000001ff */
[----:B-1----:R-:W-:-:S04]  /*0070*/  LOP3.LUT R0, R9, 0xf, RZ, 0xc0, !PT ;  /* 0x0000000f09007812 */ /* 0x002fc800078ec0ff */
[----:B---3--:R-:W-:-:S04]  /*0080*/  LEA R5, R5, R0, 0x4 ;  /* 0x0000000005057211 */ /* 0x008fc800078e20ff */
[C---:B------:R-:W-:Y:S01]  /*0090*/  ISETP.GE.AND P0, PT, R5.reuse, 0x10, PT ;  /* 0x000000100500780c */ /* 0x040fe20003f06270 */
[----:B--2---:R-:W-:-:S12]  /*00a0*/  IMAD.WIDE R2, R5, 0x4, R2 ;  /* 0x0000000405027825 */ /* 0x004fd800078e0202 */
[----:B------:R-:W-:Y:S05]  /*00b0*/  @P0 BRA `(.L_x_1) ;  /* 0x0000000000040947 */ /* 0x000fea0003800000 */
[----:B------:R1:W5:Y:S02]  /*00c0*/  LDG.E R4, desc[UR4][R2.64] ;  /* 0x0000000402047981 */ /* 0x000364000c1e1900 */
.L_x_1:
[----:B------:R-:W-:Y:S05]  /*00d0*/  BSYNC B0 ;  /* 0x0000000000007941 */ /* 0x000fea0003800000 */
.L_x_0:
[----:B-----5:R-:W-:Y:S01]  /*00e0*/  FADD.FTZ R10, |R4|, -RZ ;  /* 0x800000ff040a7221 */ /* 0x020fe20000010200 */
[----:B------:R-:W-:Y:S01]  /*00f0*/  BSSY B0, `(.L_x_2) ;  /* 0x0000015000007945 */ /* 0x000fe20003800000 */
[----:B------:R-:W-:-:S03]  /*0100*/  SHF.R.S32.HI R8, RZ, 0x1f, R5 ;  /* 0x0000001fff087819 */ /* 0x000fc60000011405 */
[----:B------:R-:W-:-:S13]  /*0110*/  FSETP.GE.AND P0, PT, R10, 0.60000002384185791016, PT ;  /* 0x3f19999a0a00780b */ /* 0x000fda0003f06000 */
[----:B------:R-:W-:Y:S05]  /*0120*/  @!P0 BRA `(.L_x_3) ;  /* 0x0000000000288947 */ /* 0x000fea0003800000 */
[C---:B------:R-:W-:Y:S01]  /*0130*/  FMUL R0, R10.reuse, 2.8853900432586669922 ;  /* 0x4038aa3b0a007820 */ /* 0x040fe20000400000 */
[----:B------:R-:W-:Y:S02]  /*0140*/  MOV R7, 0x3f800000 ;  /* 0x3f80000000077802 */ /* 0x000fe40000000f00 */
[----:B------:R-:W-:-:S03]  /*0150*/  FSETP.GE.AND P0, PT, R10, 9.010913848876953125, PT ;  /* 0x41102cb40a00780b */ /* 0x000fc60003f06000 */
[----:B------:R-:W2:Y:S02]  /*0160*/  MUFU.EX2 R0, R0 ;  /* 0x0000000000007308 */ /* 0x000ea40000000800 */
[----:B--2---:R-:W-:-:S06]  /*0170*/  FADD R6, R0, 1 ;  /* 0x3f80000000067421 */ /* 0x004fcc0000000000 */
[----:B------:R-:W2:Y:S02]  /*0180*/  MUFU.RCP R6, R6 ;  /* 0x0000000600067308 */ /* 0x000ea40000001000 */
[----:B--2---:R-:W-:-:S05]  /*0190*/  FFMA.FTZ R7, R6, -2, R7 ;  /* 0xc000000006077823 */ /* 0x004fca0000010007 */
[----:B------:R-:W-:-:S04]  /*01a0*/  FSEL R7, R7, 1, !P0 ;  /* 0x3f80000007077808 */ /* 0x000fc80004000000 */
[----:B------:R-:W-:Y:S01]  /*01b0*/  LOP3.LUT R7, R7, 0x80000000, R4, 0xf8, !PT ;  /* 0x8000000007077812 */ /* 0x000fe200078ef804 */
[----:B------:R-:W-:Y:S06]  /*01c0*/  BRA `(.L_x_4) ;  /* 0x00000000001c7947 */ /* 0x000fec0003800000 */
.L_x_3:
[----:B------:R-:W-:Y:S01]  /*01d0*/  HFMA2.MMA R0, -RZ, RZ, 1.125, -9232 ;  /* 0x3c80f082ff007435 */ /* 0x000fe200000001ff */
[----:B------:R-:W-:-:S09]  /*01e0*/  FMUL R7, R4, R4 ;  /* 0x0000000404077220 */ /* 0x000fd20000400000 */
[----:B------:R-:W-:-:S04]  /*01f0*/  FFMA.FTZ R0, R7, R0, -0.052303962409496307373 ;  /* 0xbd563cae07007423 */ /* 0x000fc80000010000 */
[----:B------:R-:W-:-:S04]  /*0200*/  FFMA.FTZ R0, R7, R0, 0.1331529766321182251 ;  /* 0x3e08594107007423 */ /* 0x000fc80000010000 */
[----:B------:R-:W-:-:S04]  /*0210*/  FFMA.FTZ R0, R7, R0, -0.33332768082618713379 ;  /* 0xbeaaa9ed07007423 */ /* 0x000fc80000010000 */
[----:B------:R-:W-:-:S04]  /*0220*/  FFMA.FTZ R7, R7, R0, RZ ;  /* 0x0000000007077223 */ /* 0x000fc800000100ff */
[----:B------:R-:W-:-:S07]  /*0230*/  FFMA.FTZ R7, R7, R4, R4 ;  /* 0x0000000407077223 */ /* 0x000fce0000010004 */
.L_x_4:
[----:B------:R-:W-:Y:S05]  /*0240*/  BSYNC B0 ;  /* 0x0000000000007941 */ /* 0x000fea0003800000 */
.L_x_2:
[----:B------:R-:W-:Y:S01]  /*0250*/  LOP3.LUT P0, RZ, R9, 0x10, RZ, 0xc0, !PT ;  /* 0x0000001009ff7812 */ /* 0x000fe2000780c0ff */
[----:B------:R-:W-:Y:S01]  /*0260*/  ULDC.64 UR6, c[0x0][0x218] ;  /* 0x0000860000067ab9 */ /* 0x000fe20000000a00 */
[----:B------:R-:W-:Y:S01]  /*0270*/  FFMA R9, -R7, R7, 1 ;  /* 0x3f80000007097423 */ /* 0x000fe20000000107 */
[C---:B------:R-:W-:Y:S02]  /*0280*/  LEA R4, P1, R5.reuse, UR6, 0x2 ;  /* 0x0000000605047c11 */ /* 0x040fe4000f8210ff */
[C---:B------:R-:W-:Y:S02]  /*0290*/  ISETP.LT.AND P0, PT, R5.reuse, 0x10, !P0 ;  /* 0x000000100500780c */ /* 0x040fe40004701270 */
[----:B------:R-:W-:-:S11]  /*02a0*/  LEA.HI.X R5, R5, UR7, R8, 0x2, P1 ;  /* 0x0000000705057c11 */ /* 0x000fd600088f1408 */
[----:B------:R2:W-:Y:S01]  /*02b0*/  @P0 STG.E desc[UR4][R2.64], R7 ;  /* 0x0000000702000986 */ /* 0x0005e2000c101904 */
[----:B------:R-:W-:Y:S05]  /*02c0*/  @!P0 EXIT ;  /* 0x000000000000894d */ /* 0x000fea0003800000 */
[----:B------:R-:W-:Y:S01]  /*02d0*/  STG.E desc[UR4][R4.64], R9 ;  /* 0x0000000904007986 */ /* 0x000fe2000c101904 */
[----:B------:R-:W-:Y:S05]  /*02e0*/  EXIT ;  /* 0x000000000000794d */ /* 0x000fea0003800000 */
.L_x_5:
[----:B------:R-:W-:-:S00]  /*02f0*/  BRA `(.L_x_5) ;  /* 0xfffffffc00fc7947 */ /* 0x000fc0000383ffff */
[----:B------:R-:W-:-:S00]  /*0300*/  NOP ;  /* 0x0000000000007918 */ /* 0x000fc00000000000 */
[----:B------:R-:W-:-:S00]  /*0310*/  NOP ;  /* 0x0000000000007918 */ /* 0x000fc00000000000 */
[----:B------:R-:W-:-:S00]  /*0320*/  NOP ;  /* 0x0000000000007918 */ /* 0x000fc00000000000 */
[----:B------:R-:W-:-:S00]  /*0330*/  NOP ;  /* 0x0000000000007918 */ /* 0x000fc00000000000 */
[----:B------:R-:W-:-:S00]  /*0340*/  NOP ;  /* 0x0000000000007918 */ /* 0x000fc00000000000 */
[----:B------:R-:W-:-:S00]  /*0350*/  NOP ;  /* 0x0000000000007918 */ /* 0x000fc00000000000 */
[----:B------:R-:W-:-:S00]  /*0360*/  NOP ;  /* 0x0000000000007918 */ /* 0x000fc00000000000 */
[----:B------:R-:W-:-:S00]  /*0370*/  NOP ;  /* 0x0000000000007918 */ /* 0x000fc00000000000 */
.L_x_6:


//--------------------- .nv.global.init           --------------------------
	.section	.nv.global.init,"aw",@progbits
.nv.global.init:
	.type		_$_str,@object
	.size		_$_str,(.L_0 - _$_str)
_$_str:
        /*0000*/ 	.byte	0x5f, 0x5f, 0x43, 0x55, 0x44, 0x41, 0x5f, 0x46, 0x54, 0x5a, 0x00
.L_0:


//--------------------- .nv.constant0.triton_poi_fused_tanh_tanh_backward_11 --------------------------
	.section	.nv.constant0.triton_poi_fused_tanh_tanh_backward_11,"a",@progbits
	.sectionflags	@""
	.align	4
.nv.constant0.triton_poi_fused_tanh_tanh_backward_11:
	.zero		548
